//
// Generated by NVIDIA NVVM Compiler
//
// Compiler Build ID: CL-36424714
// Cuda compilation tools, release 13.0, V13.0.88
// Based on NVVM 20.0.0
//

.version 9.0
.target sm_100
.address_size 64

	// .globl	_Z16matrixTranspose1Pf
// _ZZ16matrixTranspose2PKfPfE4tile has been demoted

.visible .entry _Z16matrixTranspose1Pf(
	.param .u64 .ptr .align 1 _Z16matrixTranspose1Pf_param_0
)
{
	.reg .pred 	%p<9>;
	.reg .b32 	%r<28>;
	.reg .b32 	%f<3>;
	.reg .b64 	%rd<7>;

	ld.param.u64 	%rd2, [_Z16matrixTranspose1Pf_param_0];
	mov.u32 	%r19, %nctaid.x;
	div.u32 	%r20, 1024, %r19;
	mov.u32 	%r21, %ctaid.x;
	mul.lo.s32 	%r24, %r20, %r21;
	add.s32 	%r2, %r24, %r20;
	setp.ge.u32 	%p1, %r24, %r2;
	@%p1 bra 	$L__BB0_6;
	cvta.to.global.u64 	%rd1, %rd2;
	mov.u32 	%r3, %ntid.x;
	mov.u32 	%r4, %tid.x;
	shl.b32 	%r5, %r4, 10;
$L__BB0_2:
	div.u32 	%r22, %r24, %r3;
	add.s32 	%r7, %r22, 1;
	mad.lo.s32 	%r27, %r4, %r22, %r4;
	setp.ge.s32 	%p2, %r27, %r24;
	add.s32 	%r9, %r27, %r7;
	setp.ge.u32 	%p3, %r27, %r9;
	or.pred  	%p4, %p2, %p3;
	@%p4 bra 	$L__BB0_5;
	shl.b32 	%r23, %r24, 10;
	mad.lo.s32 	%r26, %r5, %r7, %r24;
	add.s32 	%r25, %r27, %r23;
$L__BB0_4:
	mul.wide.s32 	%rd3, %r25, 4;
	add.s64 	%rd4, %rd1, %rd3;
	ld.global.f32 	%f1, [%rd4];
	mul.wide.s32 	%rd5, %r26, 4;
	add.s64 	%rd6, %rd1, %rd5;
	ld.global.f32 	%f2, [%rd6];
	st.global.f32 	[%rd4], %f2;
	st.global.f32 	[%rd6], %f1;
	add.s32 	%r27, %r27, 1;
	setp.lt.s32 	%p5, %r27, %r24;
	setp.lt.u32 	%p6, %r27, %r9;
	and.pred  	%p7, %p5, %p6;
	add.s32 	%r26, %r26, 1024;
	add.s32 	%r25, %r25, 1;
	@%p7 bra 	$L__BB0_4;
$L__BB0_5:
	add.s32 	%r24, %r24, 1;
	setp.ne.s32 	%p8, %r24, %r2;
	@%p8 bra 	$L__BB0_2;
$L__BB0_6:
	ret;

}
	// .globl	_Z16matrixTranspose2PKfPf
.visible .entry _Z16matrixTranspose2PKfPf(
	.param .u64 .ptr .align 1 _Z16matrixTranspose2PKfPf_param_0,
	.param .u64 .ptr .align 1 _Z16matrixTranspose2PKfPf_param_1
)
{
	.reg .b32 	%r<26>;
	.reg .b32 	%f<5>;
	.reg .b64 	%rd<13>;
	// demoted variable
	.shared .align 4 .b8 _ZZ16matrixTranspose2PKfPfE4tile[1024];
	ld.param.u64 	%rd1, [_Z16matrixTranspose2PKfPf_param_0];
	ld.param.u64 	%rd2, [_Z16matrixTranspose2PKfPf_param_1];
	mov.u32 	%r1, %ctaid.x;
	shl.b32 	%r2, %r1, 4;
	mov.u32 	%r3, %tid.x;
	add.s32 	%r4, %r2, %r3;
	mov.u32 	%r5, %ctaid.y;
	shl.b32 	%r6, %r5, 4;
	mov.u32 	%r7, %tid.y;
	add.s32 	%r8, %r6, %r7;
	mov.u32 	%r9, %nctaid.x;
	shl.b32 	%r10, %r9, 4;
	shl.b32 	%r11, %r3, 2;
	mov.u32 	%r12, _ZZ16matrixTranspose2PKfPfE4tile;
	add.s32 	%r13, %r12, %r11;
	cvta.to.global.u64 	%rd3, %rd1;
	mad.lo.s32 	%r14, %r8, %r10, %r4;
	mul.wide.s32 	%rd4, %r14, 4;
	add.s64 	%rd5, %rd3, %rd4;
	ld.global.f32 	%f1, [%rd5];
	shl.b32 	%r15, %r7, 6;
	add.s32 	%r16, %r13, %r15;
	st.shared.f32 	[%r16], %f1;
	shl.b32 	%r17, %r9, 7;
	add.s32 	%r18, %r14, %r17;
	mul.wide.s32 	%rd6, %r18, 4;
	add.s64 	%rd7, %rd3, %rd6;
	ld.global.f32 	%f2, [%rd7];
	st.shared.f32 	[%r16+512], %f2;
	bar.sync 	0;
	add.s32 	%r19, %r6, %r3;
	add.s32 	%r20, %r2, %r7;
	mad.lo.s32 	%r21, %r3, 60, %r13;
	cvta.to.global.u64 	%rd8, %rd2;
	shl.b32 	%r22, %r7, 2;
	add.s32 	%r23, %r21, %r22;
	ld.shared.f32 	%f3, [%r23];
	mad.lo.s32 	%r24, %r20, %r10, %r19;
	mul.wide.s32 	%rd9, %r24, 4;
	add.s64 	%rd10, %rd8, %rd9;
	st.global.f32 	[%rd10], %f3;
	ld.shared.f32 	%f4, [%r23+32];
	add.s32 	%r25, %r24, %r17;
	mul.wide.s32 	%rd11, %r25, 4;
	add.s64 	%rd12, %rd8, %rd11;
	st.global.f32 	[%rd12], %f4;
	ret;

}


// ===== COMPILED SASS (sm_100) =====

	.target	sm_100

	.elftype	@"ET_EXEC"


//--------------------- .note.nv.tkinfo           --------------------------
	.section	.note.nv.tkinfo,"",@"SHT_NOTE"
	.sectionflags	@"SHF_NOTE_NV_TKINFO"
	.tkinfo
        /*0018*/ 	.word	0x00000002
        /*0030*/ 	.string	""
        /*0030*/ 	.string	"ptxas"
        /*0030*/ 	.string	"Cuda compilation tools, release 13.0, V13.0.88"
        /*0030*/ 	.string	"Build cuda_13.0.r13.0/compiler.36424714_0"
        /*0030*/ 	.string	"-arch sm_100 -m 64 "



//--------------------- .note.nv.cuinfo           --------------------------
	.section	.note.nv.cuinfo,"",@"SHT_NOTE"
	.sectionflags	@"SHF_NOTE_NV_CUINFO"
        /*0018*/ 	.short	0x0002
        /*001a*/ 	.short	0x0064
        /*001c*/ 	.short	0x0082
	.zero		2


//--------------------- .nv.info                  --------------------------
	.section	.nv.info,"",@"SHT_CUDA_INFO"
	.align	4


	//----- nvinfo : EIATTR_REGCOUNT
	.align		4
        /*0000*/ 	.byte	0x04, 0x2f
        /*0002*/ 	.short	(.L_1 - .L_0)
	.align		4
.L_0:
        /*0004*/ 	.word	index@(_Z16matrixTranspose1Pf)
        /*0008*/ 	.word	0x00000016


	//----- nvinfo : EIATTR_FRAME_SIZE
	.align		4
.L_1:
        /*000c*/ 	.byte	0x04, 0x11
        /*000e*/ 	.short	(.L_3 - .L_2)
	.align		4
.L_2:
        /*0010*/ 	.word	index@(_Z16matrixTranspose1Pf)
        /*0014*/ 	.word	0x00000000


	//----- nvinfo : EIATTR_REGCOUNT
	.align		4
.L_3:
        /*0018*/ 	.byte	0x04, 0x2f
        /*001a*/ 	.short	(.L_5 - .L_4)
	.align		4
.L_4:
        /*001c*/ 	.word	index@(_Z16matrixTranspose2PKfPf)
        /*0020*/ 	.word	0x00000014


	//----- nvinfo : EIATTR_FRAME_SIZE
	.align		4
.L_5:
        /*0024*/ 	.byte	0x04, 0x11
        /*0026*/ 	.short	(.L_7 - .L_6)
	.align		4
.L_6:
        /*0028*/ 	.word	index@(_Z16matrixTranspose2PKfPf)
        /*002c*/ 	.word	0x00000000


	//----- nvinfo : EIATTR_MIN_STACK_SIZE
	.align		4
.L_7:
        /*0030*/ 	.byte	0x04, 0x12
        /*0032*/ 	.short	(.L_9 - .L_8)
	.align		4
.L_8:
        /*0034*/ 	.word	index@(_Z16matrixTranspose2PKfPf)
        /*0038*/ 	.word	0x00000000


	//----- nvinfo : EIATTR_MIN_STACK_SIZE
	.align		4
.L_9:
        /*003c*/ 	.byte	0x04, 0x12
        /*003e*/ 	.short	(.L_11 - .L_10)
	.align		4
.L_10:
        /*0040*/ 	.word	index@(_Z16matrixTranspose1Pf)
        /*0044*/ 	.word	0x00000000
.L_11:


//--------------------- .nv.compat                --------------------------
	.section	.nv.compat,"",@"SHT_CUDA_COMPAT_INFO"
	.align	4
        /*0000*/ 	.byte	0x02, 0x09, 0x00, 0x00, 0x02, 0x02, 0x01, 0x00, 0x02, 0x05, 0x05, 0x00, 0x03, 0x07, 0x01, 0x01
        /*0010*/ 	.byte	0x02, 0x03, 0x00, 0x00, 0x02, 0x06, 0x01, 0x00, 0x04, 0x0b, 0x08, 0x00, 0x09, 0x00, 0x00, 0x00
        /*0020*/ 	.byte	0x00, 0x00, 0x00, 0x00


//--------------------- .nv.info._Z16matrixTranspose2PKfPf --------------------------
	.section	.nv.info._Z16matrixTranspose2PKfPf,"",@"SHT_CUDA_INFO"
	.sectionflags	@""
	.align	4


	//----- nvinfo : EIATTR_CUDA_API_VERSION
	.align		4
        /*0000*/ 	.byte	0x04, 0x37
        /*0002*/ 	.short	(.L_13 - .L_12)
.L_12:
        /*0004*/ 	.word	0x00000082


	//----- nvinfo : EIATTR_KPARAM_INFO
	.align		4
.L_13:
        /*0008*/ 	.byte	0x04, 0x17
        /*000a*/ 	.short	(.L_15 - .L_14)
.L_14:
        /*000c*/ 	.word	0x00000000
        /*0010*/ 	.short	0x0001
        /*0012*/ 	.short	0x0008
        /*0014*/ 	.byte	0x00, 0xf5, 0x21, 0x00


	//----- nvinfo : EIATTR_KPARAM_INFO
	.align		4
.L_15:
        /*0018*/ 	.byte	0x04, 0x17
        /*001a*/ 	.short	(.L_17 - .L_16)
.L_16:
        /*001c*/ 	.word	0x00000000
        /*0020*/ 	.short	0x0000
        /*0022*/ 	.short	0x0000
        /*0024*/ 	.byte	0x00, 0xf5, 0x21, 0x00


	//----- nvinfo : EIATTR_SPARSE_MMA_MASK
	.align		4
.L_17:
        /*0028*/ 	.byte	0x03, 0x50
        /*002a*/ 	.short	0x0000


	//----- nvinfo : EIATTR_MAXREG_COUNT
	.align		4
        /*002c*/ 	.byte	0x03, 0x1b
        /*002e*/ 	.short	0x00ff


	//----- nvinfo : EIATTR_NUM_BARRIERS
	.align		4
        /*0030*/ 	.byte	0x02, 0x4c
        /*0032*/ 	.byte	0x01
	.zero		1


	//----- nvinfo : EIATTR_MERCURY_ISA_VERSION
	.align		4
        /*0034*/ 	.byte	0x03, 0x5f
        /*0036*/ 	.short	0x0101


	//----- nvinfo : EIATTR_VRC_CTA_INIT_COUNT
	.align		4
        /*0038*/ 	.byte	0x02, 0x4a
	.zero		1
	.zero		1


	//----- nvinfo : EIATTR_EXIT_INSTR_OFFSETS
	.align		4
        /*003c*/ 	.byte	0x04, 0x1c
        /*003e*/ 	.short	(.L_19 - .L_18)


	//   ....[0]....
.L_18:
        /*0040*/ 	.word	0x00000260


	//----- nvinfo : EIATTR_CBANK_PARAM_SIZE
	.align		4
.L_19:
        /*0044*/ 	.byte	0x03, 0x19
        /*0046*/ 	.short	0x0010


	//----- nvinfo : EIATTR_PARAM_CBANK
	.align		4
        /*0048*/ 	.byte	0x04, 0x0a
        /*004a*/ 	.short	(.L_21 - .L_20)
	.align		4
.L_20:
        /*004c*/ 	.word	index@(.nv.constant0._Z16matrixTranspose2PKfPf)
        /*0050*/ 	.short	0x0380
        /*0052*/ 	.short	0x0010


	//----- nvinfo : EIATTR_SW_WAR
	.align		4
.L_21:
        /*0054*/ 	.byte	0x04, 0x36
        /*0056*/ 	.short	(.L_23 - .L_22)
.L_22:
        /*0058*/ 	.word	0x00000008
.L_23:


//--------------------- .nv.info._Z16matrixTranspose1Pf --------------------------
	.section	.nv.info._Z16matrixTranspose1Pf,"",@"SHT_CUDA_INFO"
	.sectionflags	@""
	.align	4


	//----- nvinfo : EIATTR_CUDA_API_VERSION
	.align		4
        /*0000*/ 	.byte	0x04, 0x37
        /*0002*/ 	.short	(.L_25 - .L_24)
.L_24:
        /*0004*/ 	.word	0x00000082


	//----- nvinfo : EIATTR_KPARAM_INFO
	.align		4
.L_25:
        /*0008*/ 	.byte	0x04, 0x17
        /*000a*/ 	.short	(.L_27 - .L_26)
.L_26:
        /*000c*/ 	.word	0x00000000
        /*0010*/ 	.short	0x0000
        /*0012*/ 	.short	0x0000
        /*0014*/ 	.byte	0x00, 0xf5, 0x21, 0x00


	//----- nvinfo : EIATTR_SPARSE_MMA_MASK
	.align		4
.L_27:
        /*0018*/ 	.byte	0x03, 0x50
        /*001a*/ 	.short	0x0000


	//----- nvinfo : EIATTR_MAXREG_COUNT
	.align		4
        /*001c*/ 	.byte	0x03, 0x1b
        /*001e*/ 	.short	0x00ff


	//----- nvinfo : EIATTR_MERCURY_ISA_VERSION
	.align		4
        /*0020*/ 	.byte	0x03, 0x5f
        /*0022*/ 	.short	0x0101


	//----- nvinfo : EIATTR_VRC_CTA_INIT_COUNT
	.align		4
        /*0024*/ 	.byte	0x02, 0x4a
	.zero		1
	.zero		1


	//----- nvinfo : EIATTR_EXIT_INSTR_OFFSETS
	.align		4
        /*0028*/ 	.byte	0x04, 0x1c
        /*002a*/ 	.short	(.L_29 - .L_28)


	//   ....[0]....
.L_28:
        /*002c*/ 	.word	0x00000180


	//   ....[1]....
        /*0030*/ 	.word	0x000004a0


	//----- nvinfo : EIATTR_CRS_STACK_SIZE
	.align		4
.L_29:
        /*0034*/ 	.byte	0x04, 0x1e
        /*0036*/ 	.short	(.L_31 - .L_30)
.L_30:
        /*0038*/ 	.word	0x00000000


	//----- nvinfo : EIATTR_CBANK_PARAM_SIZE
	.align		4
.L_31:
        /*003c*/ 	.byte	0x03, 0x19
        /*003e*/ 	.short	0x0008


	//----- nvinfo : EIATTR_PARAM_CBANK
	.align		4
        /*0040*/ 	.byte	0x04, 0x0a
        /*0042*/ 	.short	(.L_33 - .L_32)
	.align		4
.L_32:
        /*0044*/ 	.word	index@(.nv.constant0._Z16matrixTranspose1Pf)
        /*0048*/ 	.short	0x0380
        /*004a*/ 	.short	0x0008


	//----- nvinfo : EIATTR_SW_WAR
	.align		4
.L_33:
        /*004c*/ 	.byte	0x04, 0x36
        /*004e*/ 	.short	(.L_35 - .L_34)
.L_34:
        /*0050*/ 	.word	0x00000008
.L_35:


//--------------------- .nv.callgraph             --------------------------
	.section	.nv.callgraph,"",@"SHT_CUDA_CALLGRAPH"
	.align	4
	.sectionentsize	8
	.align		4
        /*0000*/ 	.word	0x00000000
	.align		4
        /*0004*/ 	.word	0xffffffff
	.align		4
        /*0008*/ 	.word	0x00000000
	.align		4
        /*000c*/ 	.word	0xfffffffe
	.align		4
        /*0010*/ 	.word	0x00000000
	.align		4
        /*0014*/ 	.word	0xfffffffd
	.align		4
        /*0018*/ 	.word	0x00000000
	.align		4
        /*001c*/ 	.word	0xfffffffc


//--------------------- .text._Z16matrixTranspose2PKfPf --------------------------
	.section	.text._Z16matrixTranspose2PKfPf,"ax",@progbits
	.align	128
        .global         _Z16matrixTranspose2PKfPf
        .type           _Z16matrixTranspose2PKfPf,@function
        .size           _Z16matrixTranspose2PKfPf,(.L_x_6 - _Z16matrixTranspose2PKfPf)
        .other          _Z16matrixTranspose2PKfPf,@"STO_CUDA_ENTRY STV_DEFAULT"
_Z16matrixTranspose2PKfPf:
.text._Z16matrixTranspose2PKfPf:
[----:B------:R-:W-:Y:S01]  /*0000*/  LDC R1, c[0x0][0x37c] ;  /* 0x0000df00ff017b82 */ /* 0x000fe20000000800 */
[----:B------:R-:W0:Y:S07]  /*0010*/  S2R R10, SR_CTAID.X ;  /* 0x00000000000a7919 */ /* 0x000e2e0000002500 */
[----:B------:R-:W1:Y:S01]  /*0020*/  LDC R14, c[0x0][0x370] ;  /* 0x0000dc00ff0e7b82 */ /* 0x000e620000000800 */
[----:B------:R-:W2:Y:S01]  /*0030*/  LDCU.64 UR6, c[0x0][0x358] ;  /* 0x00006b00ff0677ac */ /* 0x000ea20008000a00 */
[----:B------:R-:W0:Y:S01]  /*0040*/  S2R R15, SR_TID.X ;  /* 0x00000000000f7919 */ /* 0x000e220000002100 */
[----:B------:R-:W3:Y:S05]  /*0050*/  S2R R12, SR_CTAID.Y ;  /* 0x00000000000c7919 */ /* 0x000eea0000002600 */
[----:B------:R-:W4:Y:S01]  /*0060*/  LDC.64 R4, c[0x0][0x380] ;  /* 0x0000e000ff047b82 */ /* 0x000f220000000a00 */
[----:B------:R-:W3:Y:S01]  /*0070*/  S2R R17, SR_TID.Y ;  /* 0x0000000000117919 */ /* 0x000ee20000002200 */
[----:B-1----:R-:W-:-:S02]  /*0080*/  SHF.L.U32 R6, R14, 0x4, RZ ;  /* 0x000000040e067819 */ /* 0x002fc400000006ff */
[----:B0-----:R-:W-:Y:S02]  /*0090*/  LEA R0, R10, R15, 0x4 ;  /* 0x0000000f0a007211 */ /* 0x001fe400078e20ff */
[----:B---3--:R-:W-:-:S05]  /*00a0*/  LEA R3, R12, R17, 0x4 ;  /* 0x000000110c037211 */ /* 0x008fca00078e20ff */
[----:B------:R-:W-:-:S05]  /*00b0*/  IMAD R3, R3, R6, R0 ;  /* 0x0000000603037224 */ /* 0x000fca00078e0200 */
[----:B------:R-:W-:Y:S01]  /*00c0*/  LEA R7, R14, R3, 0x7 ;  /* 0x000000030e077211 */ /* 0x000fe200078e38ff */
[----:B----4-:R-:W-:-:S04]  /*00d0*/  IMAD.WIDE R2, R3, 0x4, R4 ;  /* 0x0000000403027825 */ /* 0x010fc800078e0204 */
[----:B------:R-:W-:Y:S02]  /*00e0*/  IMAD.WIDE R4, R7, 0x4, R4 ;  /* 0x0000000407047825 */ /* 0x000fe400078e0204 */
[----:B--2---:R0:W2:Y:S04]  /*00f0*/  LDG.E R7, desc[UR6][R2.64] ;  /* 0x0000000602077981 */ /* 0x0040a8000c1e1900 */
[----:B------:R1:W3:Y:S01]  /*0100*/  LDG.E R9, desc[UR6][R4.64] ;  /* 0x0000000604097981 */ /* 0x0002e2000c1e1900 */
[----:B------:R-:W4:Y:S01]  /*0110*/  S2UR UR5, SR_CgaCtaId ;  /* 0x00000000000579c3 */ /* 0x000f220000008800 */
[----:B------:R-:W-:Y:S01]  /*0120*/  UMOV UR4, 0x400 ;  /* 0x0000040000047882 */ /* 0x000fe20000000000 */
[----:B0-----:R-:W-:Y:S02]  /*0130*/  LEA R3, R12, R15, 0x4 ;  /* 0x0000000f0c037211 */ /* 0x001fe400078e20ff */
[----:B------:R-:W-:-:S04]  /*0140*/  LEA R2, R10, R17, 0x4 ;  /* 0x000000110a027211 */ /* 0x000fc800078e20ff */
[----:B-1----:R-:W0:Y:S01]  /*0150*/  LDC.64 R4, c[0x0][0x388] ;  /* 0x0000e200ff047b82 */ /* 0x002e220000000a00 */
[----:B------:R-:W-:Y:S01]  /*0160*/  IMAD R3, R6, R2, R3 ;  /* 0x0000000206037224 */ /* 0x000fe200078e0203 */
[----:B----4-:R-:W-:-:S06]  /*0170*/  ULEA UR4, UR5, UR4, 0x18 ;  /* 0x0000000405047291 */ /* 0x010fcc000f8ec0ff */
[----:B------:R-:W-:-:S05]  /*0180*/  LEA R0, R15, UR4, 0x2 ;  /* 0x000000040f007c11 */ /* 0x000fca000f8e10ff */
[----:B------:R-:W-:Y:S01]  /*0190*/  IMAD R8, R15, 0x3c, R0 ;  /* 0x0000003c0f087824 */ /* 0x000fe200078e0200 */
[----:B------:R-:W-:Y:S02]  /*01a0*/  LEA R0, R17, R0, 0x6 ;  /* 0x0000000011007211 */ /* 0x000fe400078e30ff */
[----:B------:R-:W-:Y:S01]  /*01b0*/  LEA R15, R14, R3, 0x7 ;  /* 0x000000030e0f7211 */ /* 0x000fe200078e38ff */
[----:B0-----:R-:W-:Y:S01]  /*01c0*/  IMAD.WIDE R2, R3, 0x4, R4 ;  /* 0x0000000403027825 */ /* 0x001fe200078e0204 */
[----:B------:R-:W-:-:S03]  /*01d0*/  LEA R8, R17, R8, 0x2 ;  /* 0x0000000811087211 */ /* 0x000fc600078e10ff */
[----:B------:R-:W-:Y:S01]  /*01e0*/  IMAD.WIDE R4, R15, 0x4, R4 ;  /* 0x000000040f047825 */ /* 0x000fe200078e0204 */
[----:B--2---:R-:W-:Y:S04]  /*01f0*/  STS [R0], R7 ;  /* 0x0000000700007388 */ /* 0x004fe80000000800 */
[----:B---3--:R-:W-:Y:S01]  /*0200*/  STS [R0+0x200], R9 ;  /* 0x0002000900007388 */ /* 0x008fe20000000800 */
[----:B------:R-:W-:Y:S06]  /*0210*/  BAR.SYNC.DEFER_BLOCKING 0x0 ;  /* 0x0000000000007b1d */ /* 0x000fec0000010000 */
[----:B------:R-:W0:Y:S04]  /*0220*/  LDS R11, [R8] ;  /* 0x00000000080b7984 */ /* 0x000e280000000800 */
[----:B------:R-:W1:Y:S04]  /*0230*/  LDS R13, [R8+0x20] ;  /* 0x00002000080d7984 */ /* 0x000e680000000800 */
[----:B0-----:R-:W-:Y:S04]  /*0240*/  STG.E desc[UR6][R2.64], R11 ;  /* 0x0000000b02007986 */ /* 0x001fe8000c101906 */
[----:B-1----:R-:W-:Y:S01]  /*0250*/  STG.E desc[UR6][R4.64], R13 ;  /* 0x0000000d04007986 */ /* 0x002fe2000c101906 */
[----:B------:R-:W-:Y:S05]  /*0260*/  EXIT ;  /* 0x000000000000794d */ /* 0x000fea0003800000 */
.L_x_0:
[----:B------:R-:W-:-:S00]  /*0270*/  BRA `(.L_x_0) ;  /* 0xfffffffc00fc7947 */ /* 0x000fc0000383ffff */
[----:B------:R-:W-:-:S00]  /*0280*/  NOP ;  /* 0x0000000000007918 */ /* 0x000fc00000000000 */
[----:B------:R-:W-:-:S00]  /*0290*/  NOP ;  /* 0x0000000000007918 */ /* 0x000fc00000000000 */
[----:B------:R-:W-:-:S00]  /*02a0*/  NOP ;  /* 0x0000000000007918 */ /* 0x000fc00000000000 */
[----:B------:R-:W-:-:S00]  /*02b0*/  NOP ;  /* 0x0000000000007918 */ /* 0x000fc00000000000 */
[----:B------:R-:W-:-:S00]  /*02c0*/  NOP ;  /* 0x0000000000007918 */ /* 0x000fc00000000000 */
[----:B------:R-:W-:-:S00]  /*02d0*/  NOP ;  /* 0x0000000000007918 */ /* 0x000fc00000000000 */
[----:B------:R-:W-:-:S00]  /*02e0*/  NOP ;  /* 0x0000000000007918 */ /* 0x000fc00000000000 */
[----:B------:R-:W-:-:S00]  /*02f0*/  NOP ;  /* 0x0000000000007918 */ /* 0x000fc00000000000 */
.L_x_6:


//--------------------- .text._Z16matrixTranspose1Pf --------------------------
	.section	.text._Z16matrixTranspose1Pf,"ax",@progbits
	.align	128
        .global         _Z16matrixTranspose1Pf
        .type           _Z16matrixTranspose1Pf,@function
        .size           _Z16matrixTranspose1Pf,(.L_x_7 - _Z16matrixTranspose1Pf)
        .other          _Z16matrixTranspose1Pf,@"STO_CUDA_ENTRY STV_DEFAULT"
_Z16matrixTranspose1Pf:
.text._Z16matrixTranspose1Pf:
[----:B------:R-:W-:Y:S08]  /*0000*/  LDC R1, c[0x0][0x37c] ;  /* 0x0000df00ff017b82 */ /* 0x000ff00000000800 */
[----:B------:R-:W0:Y:S08]  /*0010*/  LDC R5, c[0x0][0x370] ;  /* 0x0000dc00ff057b82 */ /* 0x000e300000000800 */
[----:B------:R-:W1:Y:S01]  /*0020*/  S2UR UR4, SR_CTAID.X ;  /* 0x00000000000479c3 */ /* 0x000e620000002500 */
[----:B0-----:R-:W0:Y:S01]  /*0030*/  I2F.U32.RP R0, R5 ;  /* 0x0000000500007306 */ /* 0x001e220000209000 */
[----:B------:R-:W-:-:S07]  /*0040*/  ISETP.NE.U32.AND P2, PT, R5, RZ, PT ;  /* 0x000000ff0500720c */ /* 0x000fce0003f45070 */
[----:B0-----:R-:W0:Y:S02]  /*0050*/  MUFU.RCP R0, R0 ;  /* 0x0000000000007308 */ /* 0x001e240000001000 */
[----:B0-----:R-:W-:-:S06]  /*0060*/  VIADD R2, R0, 0xffffffe ;  /* 0x0ffffffe00027836 */ /* 0x001fcc0000000000 */
[----:B------:R0:W2:Y:S02]  /*0070*/  F2I.FTZ.U32.TRUNC.NTZ R3, R2 ;  /* 0x0000000200037305 */ /* 0x0000a4000021f000 */
[----:B0-----:R-:W-:Y:S02]  /*0080*/  HFMA2 R2, -RZ, RZ, 0, 0 ;  /* 0x00000000ff027431 */ /* 0x001fe400000001ff */
[----:B--2---:R-:W-:-:S04]  /*0090*/  IMAD.MOV R4, RZ, RZ, -R3 ;  /* 0x000000ffff047224 */ /* 0x004fc800078e0a03 */
[----:B------:R-:W-:-:S04]  /*00a0*/  IMAD R7, R4, R5, RZ ;  /* 0x0000000504077224 */ /* 0x000fc800078e02ff */
[----:B------:R-:W-:-:S06]  /*00b0*/  IMAD.HI.U32 R3, R3, R7, R2 ;  /* 0x0000000703037227 */ /* 0x000fcc00078e0002 */
[----:B------:R-:W-:-:S04]  /*00c0*/  IMAD.HI.U32 R3, R3, 0x400, RZ ;  /* 0x0000040003037827 */ /* 0x000fc800078e00ff */
[----:B------:R-:W-:-:S04]  /*00d0*/  IMAD.MOV R4, RZ, RZ, -R3 ;  /* 0x000000ffff047224 */ /* 0x000fc800078e0a03 */
[----:B------:R-:W-:-:S05]  /*00e0*/  IMAD R4, R5, R4, 0x400 ;  /* 0x0000040005047424 */ /* 0x000fca00078e0204 */
[----:B------:R-:W-:-:S13]  /*00f0*/  ISETP.GE.U32.AND P0, PT, R4, R5, PT ;  /* 0x000000050400720c */ /* 0x000fda0003f06070 */
[----:B------:R-:W-:Y:S01]  /*0100*/  @P0 IADD3 R4, PT, PT, R4, -R5, RZ ;  /* 0x8000000504040210 */ /* 0x000fe20007ffe0ff */
[----:B------:R-:W-:-:S03]  /*0110*/  @P0 VIADD R3, R3, 0x1 ;  /* 0x0000000103030836 */ /* 0x000fc60000000000 */
[----:B------:R-:W-:-:S13]  /*0120*/  ISETP.GE.U32.AND P1, PT, R4, R5, PT ;  /* 0x000000050400720c */ /* 0x000fda0003f26070 */
[----:B------:R-:W-:Y:S02]  /*0130*/  @P1 IADD3 R3, PT, PT, R3, 0x1, RZ ;  /* 0x0000000103031810 */ /* 0x000fe40007ffe0ff */
[----:B------:R-:W-:-:S05]  /*0140*/  @!P2 LOP3.LUT R3, RZ, R5, RZ, 0x33, !PT ;  /* 0x00000005ff03a212 */ /* 0x000fca00078e33ff */
[----:B-1----:R-:W-:-:S04]  /*0150*/  IMAD R5, R3, UR4, RZ ;  /* 0x0000000403057c24 */ /* 0x002fc8000f8e02ff */
[----:B------:R-:W-:-:S05]  /*0160*/  IMAD.IADD R4, R3, 0x1, R5 ;  /* 0x0000000103047824 */ /* 0x000fca00078e0205 */
[----:B------:R-:W-:-:S13]  /*0170*/  ISETP.GE.U32.AND P0, PT, R5, R4, PT ;  /* 0x000000040500720c */ /* 0x000fda0003f06070 */
[----:B------:R-:W-:Y:S05]  /*0180*/  @P0 EXIT ;  /* 0x000000000000094d */ /* 0x000fea0003800000 */
[----:B------:R-:W0:Y:S01]  /*0190*/  S2R R0, SR_TID.X ;  /* 0x0000000000007919 */ /* 0x000e220000002100 */
[----:B------:R-:W1:Y:S01]  /*01a0*/  LDCU UR4, c[0x0][0x360] ;  /* 0x00006c00ff0477ac */ /* 0x000e620008000800 */
[----:B------:R-:W2:Y:S02]  /*01b0*/  LDCU.64 UR6, c[0x0][0x358] ;  /* 0x00006b00ff0677ac */ /* 0x000ea40008000a00 */
[----:B012---:R-:W-:-:S07]  /*01c0*/  SHF.L.U32 R6, R0, 0xa, RZ ;  /* 0x0000000a00067819 */ /* 0x007fce00000006ff */
.L_x_4:
[----:B------:R-:W0:Y:S01]  /*01d0*/  I2F.U32.RP R7, UR4 ;  /* 0x0000000400077d06 */ /* 0x000e220008209000 */
[----:B------:R-:W-:Y:S01]  /*01e0*/  ISETP.NE.U32.AND P2, PT, RZ, UR4, PT ;  /* 0x00000004ff007c0c */ /* 0x000fe2000bf45070 */
[----:B------:R-:W-:Y:S06]  /*01f0*/  BSSY.RECONVERGENT B0, `(.L_x_1) ;  /* 0x0000027000007945 */ /* 0x000fec0003800200 */
[----:B0-----:R-:W0:Y:S02]  /*0200*/  MUFU.RCP R7, R7 ;  /* 0x0000000700077308 */ /* 0x001e240000001000 */
[----:B0-----:R-:W-:-:S06]  /*0210*/  VIADD R2, R7, 0xffffffe ;  /* 0x0ffffffe07027836 */ /* 0x001fcc0000000000 */
[----:B-1----:R0:W1:Y:S02]  /*0220*/  F2I.FTZ.U32.TRUNC.NTZ R3, R2 ;  /* 0x0000000200037305 */ /* 0x002064000021f000 */
[----:B0-----:R-:W-:Y:S01]  /*0230*/  IMAD.MOV.U32 R2, RZ, RZ, RZ ;  /* 0x000000ffff027224 */ /* 0x001fe200078e00ff */
[----:B-1----:R-:W-:-:S05]  /*0240*/  IADD3 R9, PT, PT, RZ, -R3, RZ ;  /* 0x80000003ff097210 */ /* 0x002fca0007ffe0ff */
[----:B------:R-:W-:-:S04]  /*0250*/  IMAD R9, R9, UR4, RZ ;  /* 0x0000000409097c24 */ /* 0x000fc8000f8e02ff */
[----:B------:R-:W-:-:S06]  /*0260*/  IMAD.HI.U32 R8, R3, R9, R2 ;  /* 0x0000000903087227 */ /* 0x000fcc00078e0002 */
[----:B------:R-:W-:-:S05]  /*0270*/  IMAD.HI.U32 R3, R8, R5, RZ ;  /* 0x0000000508037227 */ /* 0x000fca00078e00ff */
[----:B------:R-:W-:-:S05]  /*0280*/  IADD3 R8, PT, PT, -R3, RZ, RZ ;  /* 0x000000ff03087210 */ /* 0x000fca0007ffe1ff */
[----:B------:R-:W-:-:S05]  /*0290*/  IMAD R8, R8, UR4, R5 ;  /* 0x0000000408087c24 */ /* 0x000fca000f8e0205 */
[----:B------:R-:W-:-:S13]  /*02a0*/  ISETP.GE.U32.AND P0, PT, R8, UR4, PT ;  /* 0x0000000408007c0c */ /* 0x000fda000bf06070 */
[----:B------:R-:W-:Y:S01]  /*02b0*/  @P0 VIADD R8, R8, -UR4 ;  /* 0x8000000408080c36 */ /* 0x000fe20008000000 */
[----:B------:R-:W-:-:S04]  /*02c0*/  @P0 IADD3 R3, PT, PT, R3, 0x1, RZ ;  /* 0x0000000103030810 */ /* 0x000fc80007ffe0ff */
[----:B------:R-:W-:-:S13]  /*02d0*/  ISETP.GE.U32.AND P1, PT, R8, UR4, PT ;  /* 0x0000000408007c0c */ /* 0x000fda000bf26070 */
[----:B------:R-:W-:Y:S01]  /*02e0*/  @P1 VIADD R3, R3, 0x1 ;  /* 0x0000000103031836 */ /* 0x000fe20000000000 */
[----:B------:R-:W-:-:S04]  /*02f0*/  @!P2 LOP3.LUT R3, RZ, UR4, RZ, 0x33, !PT ;  /* 0x00000004ff03ac12 */ /* 0x000fc8000f8e33ff */
[C---:B------:R-:W-:Y:S01]  /*0300*/  IADD3 R7, PT, PT, R3.reuse, 0x1, RZ ;  /* 0x0000000103077810 */ /* 0x040fe20007ffe0ff */
[----:B------:R-:W-:-:S04]  /*0310*/  IMAD R8, R3, R0, R0 ;  /* 0x0000000003087224 */ /* 0x000fc800078e0200 */
[----:B------:R-:W-:-:S05]  /*0320*/  IMAD.IADD R19, R7, 0x1, R8 ;  /* 0x0000000107137824 */ /* 0x000fca00078e0208 */
[----:B------:R-:W-:-:S04]  /*0330*/  ISETP.GE.U32.AND P0, PT, R8, R19, PT ;  /* 0x000000130800720c */ /* 0x000fc80003f06070 */
[----:B------:R-:W-:-:S13]  /*0340*/  ISETP.GE.OR P0, PT, R8, R5, P0 ;  /* 0x000000050800720c */ /* 0x000fda0000706670 */
[----:B------:R-:W-:Y:S05]  /*0350*/  @P0 BRA `(.L_x_2) ;  /* 0x0000000000400947 */ /* 0x000fea0003800000 */
[----:B------:R-:W0:Y:S01]  /*0360*/  LDC.64 R2, c[0x0][0x380] ;  /* 0x0000e000ff027b82 */ /* 0x000e220000000a00 */
[----:B------:R-:W-:Y:S01]  /*0370*/  MOV R12, R8 ;  /* 0x00000008000c7202 */ /* 0x000fe20000000f00 */
[----:B------:R-:W-:-:S04]  /*0380*/  IMAD R7, R6, R7, R5 ;  /* 0x0000000706077224 */ /* 0x000fc800078e0205 */
[----:B------:R-:W-:-:S07]  /*0390*/  IMAD R13, R5, 0x400, R12 ;  /* 0x00000400050d7824 */ /* 0x000fce00078e020c */
.L_x_3:
[----:B01----:R-:W-:-:S04]  /*03a0*/  IMAD.WIDE R10, R7, 0x4, R2 ;  /* 0x00000004070a7825 */ /* 0x003fc800078e0202 */
[----:B------:R-:W-:Y:S01]  /*03b0*/  IMAD.WIDE R8, R13, 0x4, R2 ;  /* 0x000000040d087825 */ /* 0x000fe200078e0202 */
[----:B------:R-:W2:Y:S04]  /*03c0*/  LDG.E R17, desc[UR6][R10.64] ;  /* 0x000000060a117981 */ /* 0x000ea8000c1e1900 */
[----:B------:R-:W3:Y:S01]  /*03d0*/  LDG.E R15, desc[UR6][R8.64] ;  /* 0x00000006080f7981 */ /* 0x000ee2000c1e1900 */
[----:B------:R-:W-:Y:S01]  /*03e0*/  IADD3 R12, PT, PT, R12, 0x1, RZ ;  /* 0x000000010c0c7810 */ /* 0x000fe20007ffe0ff */
[----:B------:R-:W-:Y:S01]  /*03f0*/  VIADD R7, R7, 0x400 ;  /* 0x0000040007077836 */ /* 0x000fe20000000000 */
[----:B------:R-:W-:Y:S02]  /*0400*/  IADD3 R13, PT, PT, R13, 0x1, RZ ;  /* 0x000000010d0d7810 */ /* 0x000fe40007ffe0ff */
[----:B------:R-:W-:-:S02]  /*0410*/  ISETP.GE.AND P0, PT, R12, R5, PT ;  /* 0x000000050c00720c */ /* 0x000fc40003f06270 */
[----:B------:R-:W-:Y:S01]  /*0420*/  ISETP.LT.U32.AND P1, PT, R12, R19, PT ;  /* 0x000000130c00720c */ /* 0x000fe20003f21070 */
[----:B--2---:R1:W-:Y:S04]  /*0430*/  STG.E desc[UR6][R8.64], R17 ;  /* 0x0000001108007986 */ /* 0x0043e8000c101906 */
[----:B---3--:R1:W-:Y:S08]  /*0440*/  STG.E desc[UR6][R10.64], R15 ;  /* 0x0000000f0a007986 */ /* 0x0083f0000c101906 */
[----:B------:R-:W-:Y:S05]  /*0450*/  @!P0 BRA P1, `(.L_x_3) ;  /* 0xfffffffc00d08947 */ /* 0x000fea000083ffff */
.L_x_2:
[----:B------:R-:W-:Y:S05]  /*0460*/  BSYNC.RECONVERGENT B0 ;  /* 0x0000000000007941 */ /* 0x000fea0003800200 */
.L_x_1:
[----:B------:R-:W-:-:S04]  /*0470*/  IADD3 R5, PT, PT, R5, 0x1, RZ ;  /* 0x0000000105057810 */ /* 0x000fc80007ffe0ff */
[----:B------:R-:W-:-:S13]  /*0480*/  ISETP.NE.AND P0, PT, R5, R4, PT ;  /* 0x000000040500720c */ /* 0x000fda0003f05270 */
[----:B------:R-:W-:Y:S05]  /*0490*/  @P0 BRA `(.L_x_4) ;  /* 0xfffffffc004c0947 */ /* 0x000fea000383ffff */
[----:B------:R-:W-:Y:S05]  /*04a0*/  EXIT ;  /* 0x000000000000794d */ /* 0x000fea0003800000 */
.L_x_5:
        /* <DEDUP_REMOVED lines=13> */
.L_x_7:


//--------------------- .nv.shared._Z16matrixTranspose2PKfPf --------------------------
	.section	.nv.shared._Z16matrixTranspose2PKfPf,"aw",@nobits
	.sectionflags	@""
	.align	4
.nv.shared._Z16matrixTranspose2PKfPf:
	.zero		2048


//--------------------- .nv.shared.reserved.0     --------------------------
	.section	.nv.shared.reserved.0,"aw",@nobits
	.weak		__nv_reservedSMEM_offset_0_alias
	.size		__nv_reservedSMEM_offset_0_alias, 0, 64
	.other		__nv_reservedSMEM_offset_0_alias,@"STO_CUDA_RESERVED_SHARED STV_DEFAULT"
__nv_reservedSMEM_offset_0_alias:
	.zero		0
	.zero		64


//--------------------- .nv.constant0._Z16matrixTranspose2PKfPf --------------------------
	.section	.nv.constant0._Z16matrixTranspose2PKfPf,"a",@progbits
	.sectionflags	@""
	.align	4
.nv.constant0._Z16matrixTranspose2PKfPf:
	.zero		912


//--------------------- .nv.constant0._Z16matrixTranspose1Pf --------------------------
	.section	.nv.constant0._Z16matrixTranspose1Pf,"a",@progbits
	.sectionflags	@""
	.align	4
.nv.constant0._Z16matrixTranspose1Pf:
	.zero		904


//--------------------- SYMBOLS --------------------------

	.type		.nv.reservedSmem.offset0,@object
	.size		.nv.reservedSmem.offset0,0x4
	.type		.nv.reservedSmem.cap,@object
	.size		.nv.reservedSmem.cap,0x4
